//
// Generated by NVIDIA NVVM Compiler
//
// Compiler Build ID: CL-36424714
// Cuda compilation tools, release 13.0, V13.0.88
// Based on NVVM 20.0.0
//

.version 9.0
.target sm_100
.address_size 64

	// .globl	_Z13Device_KernelP7__half2

.visible .entry _Z13Device_KernelP7__half2(
	.param .u64 .ptr .align 1 _Z13Device_KernelP7__half2_param_0
)
{
	.reg .pred 	%p<3>;
	.reg .b32 	%r<785>;
	.reg .b32 	%f<5>;
	.reg .b64 	%rd<5>;

	ld.param.u64 	%rd2, [_Z13Device_KernelP7__half2_param_0];
	mov.u32 	%r9, %tid.x;
	mov.u32 	%r10, %ctaid.x;
	mov.u32 	%r11, %ntid.x;
	mad.lo.s32 	%r1, %r10, %r11, %r9;
	setp.gt.u32 	%p1, %r1, 524287;
	@%p1 bra 	$L__BB0_4;
	cvta.to.global.u64 	%rd3, %rd2;
	mul.wide.u32 	%rd4, %r1, 4;
	add.s64 	%rd1, %rd3, %rd4;
	ld.global.u32 	%r784, [%rd1];
	mov.f32 	%f2, 0f3EFFF2E5;
	// begin inline asm
	{ cvt.rn.f16x2.f32 %r12, %f2, %f2; }

	// end inline asm
	mov.f32 	%f4, 0f3F9E0419;
	// begin inline asm
	{ cvt.rn.f16x2.f32 %r13, %f4, %f4; }

	// end inline asm
	mov.b32 	%r783, 0;
$L__BB0_2:
	// begin inline asm
	{mul.f16x2 %r15,%r12,%r784;
}
	// end inline asm
	// begin inline asm
	{add.f16x2 %r18,%r15,%r13;
}
	// end inline asm
	// begin inline asm
	{mul.f16x2 %r21,%r12,%r18;
}
	// end inline asm
	// begin inline asm
	{add.f16x2 %r24,%r21,%r13;
}
	// end inline asm
	// begin inline asm
	{mul.f16x2 %r27,%r12,%r24;
}
	// end inline asm
	// begin inline asm
	{add.f16x2 %r30,%r27,%r13;
}
	// end inline asm
	// begin inline asm
	{mul.f16x2 %r33,%r12,%r30;
}
	// end inline asm
	// begin inline asm
	{add.f16x2 %r36,%r33,%r13;
}
	// end inline asm
	// begin inline asm
	{mul.f16x2 %r39,%r12,%r36;
}
	// end inline asm
	// begin inline asm
	{add.f16x2 %r42,%r39,%r13;
}
	// end inline asm
	// begin inline asm
	{mul.f16x2 %r45,%r12,%r42;
}
	// end inline asm
	// begin inline asm
	{add.f16x2 %r48,%r45,%r13;
}
	// end inline asm
	// begin inline asm
	{mul.f16x2 %r51,%r12,%r48;
}
	// end inline asm
	// begin inline asm
	{add.f16x2 %r54,%r51,%r13;
}
	// end inline asm
	// begin inline asm
	{mul.f16x2 %r57,%r12,%r54;
}
	// end inline asm
	// begin inline asm
	{add.f16x2 %r60,%r57,%r13;
}
	// end inline asm
	// begin inline asm
	{mul.f16x2 %r63,%r12,%r60;
}
	// end inline asm
	// begin inline asm
	{add.f16x2 %r66,%r63,%r13;
}
	// end inline asm
	// begin inline asm
	{mul.f16x2 %r69,%r12,%r66;
}
	// end inline asm
	// begin inline asm
	{add.f16x2 %r72,%r69,%r13;
}
	// end inline asm
	// begin inline asm
	{mul.f16x2 %r75,%r12,%r72;
}
	// end inline asm
	// begin inline asm
	{add.f16x2 %r78,%r75,%r13;
}
	// end inline asm
	// begin inline asm
	{mul.f16x2 %r81,%r12,%r78;
}
	// end inline asm
	// begin inline asm
	{add.f16x2 %r84,%r81,%r13;
}
	// end inline asm
	// begin inline asm
	{mul.f16x2 %r87,%r12,%r84;
}
	// end inline asm
	// begin inline asm
	{add.f16x2 %r90,%r87,%r13;
}
	// end inline asm
	// begin inline asm
	{mul.f16x2 %r93,%r12,%r90;
}
	// end inline asm
	// begin inline asm
	{add.f16x2 %r96,%r93,%r13;
}
	// end inline asm
	// begin inline asm
	{mul.f16x2 %r99,%r12,%r96;
}
	// end inline asm
	// begin inline asm
	{add.f16x2 %r102,%r99,%r13;
}
	// end inline asm
	// begin inline asm
	{mul.f16x2 %r105,%r12,%r102;
}
	// end inline asm
	// begin inline asm
	{add.f16x2 %r108,%r105,%r13;
}
	// end inline asm
	// begin inline asm
	{mul.f16x2 %r111,%r12,%r108;
}
	// end inline asm
	// begin inline asm
	{add.f16x2 %r114,%r111,%r13;
}
	// end inline asm
	// begin inline asm
	{mul.f16x2 %r117,%r12,%r114;
}
	// end inline asm
	// begin inline asm
	{add.f16x2 %r120,%r117,%r13;
}
	// end inline asm
	// begin inline asm
	{mul.f16x2 %r123,%r12,%r120;
}
	// end inline asm
	// begin inline asm
	{add.f16x2 %r126,%r123,%r13;
}
	// end inline asm
	// begin inline asm
	{mul.f16x2 %r129,%r12,%r126;
}
	// end inline asm
	// begin inline asm
	{add.f16x2 %r132,%r129,%r13;
}
	// end inline asm
	// begin inline asm
	{mul.f16x2 %r135,%r12,%r132;
}
	// end inline asm
	// begin inline asm
	{add.f16x2 %r138,%r135,%r13;
}
	// end inline asm
	// begin inline asm
	{mul.f16x2 %r141,%r12,%r138;
}
	// end inline asm
	// begin inline asm
	{add.f16x2 %r144,%r141,%r13;
}
	// end inline asm
	// begin inline asm
	{mul.f16x2 %r147,%r12,%r144;
}
	// end inline asm
	// begin inline asm
	{add.f16x2 %r150,%r147,%r13;
}
	// end inline asm
	// begin inline asm
	{mul.f16x2 %r153,%r12,%r150;
}
	// end inline asm
	// begin inline asm
	{add.f16x2 %r156,%r153,%r13;
}
	// end inline asm
	// begin inline asm
	{mul.f16x2 %r159,%r12,%r156;
}
	// end inline asm
	// begin inline asm
	{add.f16x2 %r162,%r159,%r13;
}
	// end inline asm
	// begin inline asm
	{mul.f16x2 %r165,%r12,%r162;
}
	// end inline asm
	// begin inline asm
	{add.f16x2 %r168,%r165,%r13;
}
	// end inline asm
	// begin inline asm
	{mul.f16x2 %r171,%r12,%r168;
}
	// end inline asm
	// begin inline asm
	{add.f16x2 %r174,%r171,%r13;
}
	// end inline asm
	// begin inline asm
	{mul.f16x2 %r177,%r12,%r174;
}
	// end inline asm
	// begin inline asm
	{add.f16x2 %r180,%r177,%r13;
}
	// end inline asm
	// begin inline asm
	{mul.f16x2 %r183,%r12,%r180;
}
	// end inline asm
	// begin inline asm
	{add.f16x2 %r186,%r183,%r13;
}
	// end inline asm
	// begin inline asm
	{mul.f16x2 %r189,%r12,%r186;
}
	// end inline asm
	// begin inline asm
	{add.f16x2 %r192,%r189,%r13;
}
	// end inline asm
	// begin inline asm
	{mul.f16x2 %r195,%r12,%r192;
}
	// end inline asm
	// begin inline asm
	{add.f16x2 %r198,%r195,%r13;
}
	// end inline asm
	// begin inline asm
	{mul.f16x2 %r201,%r12,%r198;
}
	// end inline asm
	// begin inline asm
	{add.f16x2 %r204,%r201,%r13;
}
	// end inline asm
	// begin inline asm
	{mul.f16x2 %r207,%r12,%r204;
}
	// end inline asm
	// begin inline asm
	{add.f16x2 %r210,%r207,%r13;
}
	// end inline asm
	// begin inline asm
	{mul.f16x2 %r213,%r12,%r210;
}
	// end inline asm
	// begin inline asm
	{add.f16x2 %r216,%r213,%r13;
}
	// end inline asm
	// begin inline asm
	{mul.f16x2 %r219,%r12,%r216;
}
	// end inline asm
	// begin inline asm
	{add.f16x2 %r222,%r219,%r13;
}
	// end inline asm
	// begin inline asm
	{mul.f16x2 %r225,%r12,%r222;
}
	// end inline asm
	// begin inline asm
	{add.f16x2 %r228,%r225,%r13;
}
	// end inline asm
	// begin inline asm
	{mul.f16x2 %r231,%r12,%r228;
}
	// end inline asm
	// begin inline asm
	{add.f16x2 %r234,%r231,%r13;
}
	// end inline asm
	// begin inline asm
	{mul.f16x2 %r237,%r12,%r234;
}
	// end inline asm
	// begin inline asm
	{add.f16x2 %r240,%r237,%r13;
}
	// end inline asm
	// begin inline asm
	{mul.f16x2 %r243,%r12,%r240;
}
	// end inline asm
	// begin inline asm
	{add.f16x2 %r246,%r243,%r13;
}
	// end inline asm
	// begin inline asm
	{mul.f16x2 %r249,%r12,%r246;
}
	// end inline asm
	// begin inline asm
	{add.f16x2 %r252,%r249,%r13;
}
	// end inline asm
	// begin inline asm
	{mul.f16x2 %r255,%r12,%r252;
}
	// end inline asm
	// begin inline asm
	{add.f16x2 %r258,%r255,%r13;
}
	// end inline asm
	// begin inline asm
	{mul.f16x2 %r261,%r12,%r258;
}
	// end inline asm
	// begin inline asm
	{add.f16x2 %r264,%r261,%r13;
}
	// end inline asm
	// begin inline asm
	{mul.f16x2 %r267,%r12,%r264;
}
	// end inline asm
	// begin inline asm
	{add.f16x2 %r270,%r267,%r13;
}
	// end inline asm
	// begin inline asm
	{mul.f16x2 %r273,%r12,%r270;
}
	// end inline asm
	// begin inline asm
	{add.f16x2 %r276,%r273,%r13;
}
	// end inline asm
	// begin inline asm
	{mul.f16x2 %r279,%r12,%r276;
}
	// end inline asm
	// begin inline asm
	{add.f16x2 %r282,%r279,%r13;
}
	// end inline asm
	// begin inline asm
	{mul.f16x2 %r285,%r12,%r282;
}
	// end inline asm
	// begin inline asm
	{add.f16x2 %r288,%r285,%r13;
}
	// end inline asm
	// begin inline asm
	{mul.f16x2 %r291,%r12,%r288;
}
	// end inline asm
	// begin inline asm
	{add.f16x2 %r294,%r291,%r13;
}
	// end inline asm
	// begin inline asm
	{mul.f16x2 %r297,%r12,%r294;
}
	// end inline asm
	// begin inline asm
	{add.f16x2 %r300,%r297,%r13;
}
	// end inline asm
	// begin inline asm
	{mul.f16x2 %r303,%r12,%r300;
}
	// end inline asm
	// begin inline asm
	{add.f16x2 %r306,%r303,%r13;
}
	// end inline asm
	// begin inline asm
	{mul.f16x2 %r309,%r12,%r306;
}
	// end inline asm
	// begin inline asm
	{add.f16x2 %r312,%r309,%r13;
}
	// end inline asm
	// begin inline asm
	{mul.f16x2 %r315,%r12,%r312;
}
	// end inline asm
	// begin inline asm
	{add.f16x2 %r318,%r315,%r13;
}
	// end inline asm
	// begin inline asm
	{mul.f16x2 %r321,%r12,%r318;
}
	// end inline asm
	// begin inline asm
	{add.f16x2 %r324,%r321,%r13;
}
	// end inline asm
	// begin inline asm
	{mul.f16x2 %r327,%r12,%r324;
}
	// end inline asm
	// begin inline asm
	{add.f16x2 %r330,%r327,%r13;
}
	// end inline asm
	// begin inline asm
	{mul.f16x2 %r333,%r12,%r330;
}
	// end inline asm
	// begin inline asm
	{add.f16x2 %r336,%r333,%r13;
}
	// end inline asm
	// begin inline asm
	{mul.f16x2 %r339,%r12,%r336;
}
	// end inline asm
	// begin inline asm
	{add.f16x2 %r342,%r339,%r13;
}
	// end inline asm
	// begin inline asm
	{mul.f16x2 %r345,%r12,%r342;
}
	// end inline asm
	// begin inline asm
	{add.f16x2 %r348,%r345,%r13;
}
	// end inline asm
	// begin inline asm
	{mul.f16x2 %r351,%r12,%r348;
}
	// end inline asm
	// begin inline asm
	{add.f16x2 %r354,%r351,%r13;
}
	// end inline asm
	// begin inline asm
	{mul.f16x2 %r357,%r12,%r354;
}
	// end inline asm
	// begin inline asm
	{add.f16x2 %r360,%r357,%r13;
}
	// end inline asm
	// begin inline asm
	{mul.f16x2 %r363,%r12,%r360;
}
	// end inline asm
	// begin inline asm
	{add.f16x2 %r366,%r363,%r13;
}
	// end inline asm
	// begin inline asm
	{mul.f16x2 %r369,%r12,%r366;
}
	// end inline asm
	// begin inline asm
	{add.f16x2 %r372,%r369,%r13;
}
	// end inline asm
	// begin inline asm
	{mul.f16x2 %r375,%r12,%r372;
}
	// end inline asm
	// begin inline asm
	{add.f16x2 %r378,%r375,%r13;
}
	// end inline asm
	// begin inline asm
	{mul.f16x2 %r381,%r12,%r378;
}
	// end inline asm
	// begin inline asm
	{add.f16x2 %r384,%r381,%r13;
}
	// end inline asm
	// begin inline asm
	{mul.f16x2 %r387,%r12,%r384;
}
	// end inline asm
	// begin inline asm
	{add.f16x2 %r390,%r387,%r13;
}
	// end inline asm
	// begin inline asm
	{mul.f16x2 %r393,%r12,%r390;
}
	// end inline asm
	// begin inline asm
	{add.f16x2 %r396,%r393,%r13;
}
	// end inline asm
	// begin inline asm
	{mul.f16x2 %r399,%r12,%r396;
}
	// end inline asm
	// begin inline asm
	{add.f16x2 %r402,%r399,%r13;
}
	// end inline asm
	// begin inline asm
	{mul.f16x2 %r405,%r12,%r402;
}
	// end inline asm
	// begin inline asm
	{add.f16x2 %r408,%r405,%r13;
}
	// end inline asm
	// begin inline asm
	{mul.f16x2 %r411,%r12,%r408;
}
	// end inline asm
	// begin inline asm
	{add.f16x2 %r414,%r411,%r13;
}
	// end inline asm
	// begin inline asm
	{mul.f16x2 %r417,%r12,%r414;
}
	// end inline asm
	// begin inline asm
	{add.f16x2 %r420,%r417,%r13;
}
	// end inline asm
	// begin inline asm
	{mul.f16x2 %r423,%r12,%r420;
}
	// end inline asm
	// begin inline asm
	{add.f16x2 %r426,%r423,%r13;
}
	// end inline asm
	// begin inline asm
	{mul.f16x2 %r429,%r12,%r426;
}
	// end inline asm
	// begin inline asm
	{add.f16x2 %r432,%r429,%r13;
}
	// end inline asm
	// begin inline asm
	{mul.f16x2 %r435,%r12,%r432;
}
	// end inline asm
	// begin inline asm
	{add.f16x2 %r438,%r435,%r13;
}
	// end inline asm
	// begin inline asm
	{mul.f16x2 %r441,%r12,%r438;
}
	// end inline asm
	// begin inline asm
	{add.f16x2 %r444,%r441,%r13;
}
	// end inline asm
	// begin inline asm
	{mul.f16x2 %r447,%r12,%r444;
}
	// end inline asm
	// begin inline asm
	{add.f16x2 %r450,%r447,%r13;
}
	// end inline asm
	// begin inline asm
	{mul.f16x2 %r453,%r12,%r450;
}
	// end inline asm
	// begin inline asm
	{add.f16x2 %r456,%r453,%r13;
}
	// end inline asm
	// begin inline asm
	{mul.f16x2 %r459,%r12,%r456;
}
	// end inline asm
	// begin inline asm
	{add.f16x2 %r462,%r459,%r13;
}
	// end inline asm
	// begin inline asm
	{mul.f16x2 %r465,%r12,%r462;
}
	// end inline asm
	// begin inline asm
	{add.f16x2 %r468,%r465,%r13;
}
	// end inline asm
	// begin inline asm
	{mul.f16x2 %r471,%r12,%r468;
}
	// end inline asm
	// begin inline asm
	{add.f16x2 %r474,%r471,%r13;
}
	// end inline asm
	// begin inline asm
	{mul.f16x2 %r477,%r12,%r474;
}
	// end inline asm
	// begin inline asm
	{add.f16x2 %r480,%r477,%r13;
}
	// end inline asm
	// begin inline asm
	{mul.f16x2 %r483,%r12,%r480;
}
	// end inline asm
	// begin inline asm
	{add.f16x2 %r486,%r483,%r13;
}
	// end inline asm
	// begin inline asm
	{mul.f16x2 %r489,%r12,%r486;
}
	// end inline asm
	// begin inline asm
	{add.f16x2 %r492,%r489,%r13;
}
	// end inline asm
	// begin inline asm
	{mul.f16x2 %r495,%r12,%r492;
}
	// end inline asm
	// begin inline asm
	{add.f16x2 %r498,%r495,%r13;
}
	// end inline asm
	// begin inline asm
	{mul.f16x2 %r501,%r12,%r498;
}
	// end inline asm
	// begin inline asm
	{add.f16x2 %r504,%r501,%r13;
}
	// end inline asm
	// begin inline asm
	{mul.f16x2 %r507,%r12,%r504;
}
	// end inline asm
	// begin inline asm
	{add.f16x2 %r510,%r507,%r13;
}
	// end inline asm
	// begin inline asm
	{mul.f16x2 %r513,%r12,%r510;
}
	// end inline asm
	// begin inline asm
	{add.f16x2 %r516,%r513,%r13;
}
	// end inline asm
	// begin inline asm
	{mul.f16x2 %r519,%r12,%r516;
}
	// end inline asm
	// begin inline asm
	{add.f16x2 %r522,%r519,%r13;
}
	// end inline asm
	// begin inline asm
	{mul.f16x2 %r525,%r12,%r522;
}
	// end inline asm
	// begin inline asm
	{add.f16x2 %r528,%r525,%r13;
}
	// end inline asm
	// begin inline asm
	{mul.f16x2 %r531,%r12,%r528;
}
	// end inline asm
	// begin inline asm
	{add.f16x2 %r534,%r531,%r13;
}
	// end inline asm
	// begin inline asm
	{mul.f16x2 %r537,%r12,%r534;
}
	// end inline asm
	// begin inline asm
	{add.f16x2 %r540,%r537,%r13;
}
	// end inline asm
	// begin inline asm
	{mul.f16x2 %r543,%r12,%r540;
}
	// end inline asm
	// begin inline asm
	{add.f16x2 %r546,%r543,%r13;
}
	// end inline asm
	// begin inline asm
	{mul.f16x2 %r549,%r12,%r546;
}
	// end inline asm
	// begin inline asm
	{add.f16x2 %r552,%r549,%r13;
}
	// end inline asm
	// begin inline asm
	{mul.f16x2 %r555,%r12,%r552;
}
	// end inline asm
	// begin inline asm
	{add.f16x2 %r558,%r555,%r13;
}
	// end inline asm
	// begin inline asm
	{mul.f16x2 %r561,%r12,%r558;
}
	// end inline asm
	// begin inline asm
	{add.f16x2 %r564,%r561,%r13;
}
	// end inline asm
	// begin inline asm
	{mul.f16x2 %r567,%r12,%r564;
}
	// end inline asm
	// begin inline asm
	{add.f16x2 %r570,%r567,%r13;
}
	// end inline asm
	// begin inline asm
	{mul.f16x2 %r573,%r12,%r570;
}
	// end inline asm
	// begin inline asm
	{add.f16x2 %r576,%r573,%r13;
}
	// end inline asm
	// begin inline asm
	{mul.f16x2 %r579,%r12,%r576;
}
	// end inline asm
	// begin inline asm
	{add.f16x2 %r582,%r579,%r13;
}
	// end inline asm
	// begin inline asm
	{mul.f16x2 %r585,%r12,%r582;
}
	// end inline asm
	// begin inline asm
	{add.f16x2 %r588,%r585,%r13;
}
	// end inline asm
	// begin inline asm
	{mul.f16x2 %r591,%r12,%r588;
}
	// end inline asm
	// begin inline asm
	{add.f16x2 %r594,%r591,%r13;
}
	// end inline asm
	// begin inline asm
	{mul.f16x2 %r597,%r12,%r594;
}
	// end inline asm
	// begin inline asm
	{add.f16x2 %r600,%r597,%r13;
}
	// end inline asm
	// begin inline asm
	{mul.f16x2 %r603,%r12,%r600;
}
	// end inline asm
	// begin inline asm
	{add.f16x2 %r606,%r603,%r13;
}
	// end inline asm
	// begin inline asm
	{mul.f16x2 %r609,%r12,%r606;
}
	// end inline asm
	// begin inline asm
	{add.f16x2 %r612,%r609,%r13;
}
	// end inline asm
	// begin inline asm
	{mul.f16x2 %r615,%r12,%r612;
}
	// end inline asm
	// begin inline asm
	{add.f16x2 %r618,%r615,%r13;
}
	// end inline asm
	// begin inline asm
	{mul.f16x2 %r621,%r12,%r618;
}
	// end inline asm
	// begin inline asm
	{add.f16x2 %r624,%r621,%r13;
}
	// end inline asm
	// begin inline asm
	{mul.f16x2 %r627,%r12,%r624;
}
	// end inline asm
	// begin inline asm
	{add.f16x2 %r630,%r627,%r13;
}
	// end inline asm
	// begin inline asm
	{mul.f16x2 %r633,%r12,%r630;
}
	// end inline asm
	// begin inline asm
	{add.f16x2 %r636,%r633,%r13;
}
	// end inline asm
	// begin inline asm
	{mul.f16x2 %r639,%r12,%r636;
}
	// end inline asm
	// begin inline asm
	{add.f16x2 %r642,%r639,%r13;
}
	// end inline asm
	// begin inline asm
	{mul.f16x2 %r645,%r12,%r642;
}
	// end inline asm
	// begin inline asm
	{add.f16x2 %r648,%r645,%r13;
}
	// end inline asm
	// begin inline asm
	{mul.f16x2 %r651,%r12,%r648;
}
	// end inline asm
	// begin inline asm
	{add.f16x2 %r654,%r651,%r13;
}
	// end inline asm
	// begin inline asm
	{mul.f16x2 %r657,%r12,%r654;
}
	// end inline asm
	// begin inline asm
	{add.f16x2 %r660,%r657,%r13;
}
	// end inline asm
	// begin inline asm
	{mul.f16x2 %r663,%r12,%r660;
}
	// end inline asm
	// begin inline asm
	{add.f16x2 %r666,%r663,%r13;
}
	// end inline asm
	// begin inline asm
	{mul.f16x2 %r669,%r12,%r666;
}
	// end inline asm
	// begin inline asm
	{add.f16x2 %r672,%r669,%r13;
}
	// end inline asm
	// begin inline asm
	{mul.f16x2 %r675,%r12,%r672;
}
	// end inline asm
	// begin inline asm
	{add.f16x2 %r678,%r675,%r13;
}
	// end inline asm
	// begin inline asm
	{mul.f16x2 %r681,%r12,%r678;
}
	// end inline asm
	// begin inline asm
	{add.f16x2 %r684,%r681,%r13;
}
	// end inline asm
	// begin inline asm
	{mul.f16x2 %r687,%r12,%r684;
}
	// end inline asm
	// begin inline asm
	{add.f16x2 %r690,%r687,%r13;
}
	// end inline asm
	// begin inline asm
	{mul.f16x2 %r693,%r12,%r690;
}
	// end inline asm
	// begin inline asm
	{add.f16x2 %r696,%r693,%r13;
}
	// end inline asm
	// begin inline asm
	{mul.f16x2 %r699,%r12,%r696;
}
	// end inline asm
	// begin inline asm
	{add.f16x2 %r702,%r699,%r13;
}
	// end inline asm
	// begin inline asm
	{mul.f16x2 %r705,%r12,%r702;
}
	// end inline asm
	// begin inline asm
	{add.f16x2 %r708,%r705,%r13;
}
	// end inline asm
	// begin inline asm
	{mul.f16x2 %r711,%r12,%r708;
}
	// end inline asm
	// begin inline asm
	{add.f16x2 %r714,%r711,%r13;
}
	// end inline asm
	// begin inline asm
	{mul.f16x2 %r717,%r12,%r714;
}
	// end inline asm
	// begin inline asm
	{add.f16x2 %r720,%r717,%r13;
}
	// end inline asm
	// begin inline asm
	{mul.f16x2 %r723,%r12,%r720;
}
	// end inline asm
	// begin inline asm
	{add.f16x2 %r726,%r723,%r13;
}
	// end inline asm
	// begin inline asm
	{mul.f16x2 %r729,%r12,%r726;
}
	// end inline asm
	// begin inline asm
	{add.f16x2 %r732,%r729,%r13;
}
	// end inline asm
	// begin inline asm
	{mul.f16x2 %r735,%r12,%r732;
}
	// end inline asm
	// begin inline asm
	{add.f16x2 %r738,%r735,%r13;
}
	// end inline asm
	// begin inline asm
	{mul.f16x2 %r741,%r12,%r738;
}
	// end inline asm
	// begin inline asm
	{add.f16x2 %r744,%r741,%r13;
}
	// end inline asm
	// begin inline asm
	{mul.f16x2 %r747,%r12,%r744;
}
	// end inline asm
	// begin inline asm
	{add.f16x2 %r750,%r747,%r13;
}
	// end inline asm
	// begin inline asm
	{mul.f16x2 %r753,%r12,%r750;
}
	// end inline asm
	// begin inline asm
	{add.f16x2 %r756,%r753,%r13;
}
	// end inline asm
	// begin inline asm
	{mul.f16x2 %r759,%r12,%r756;
}
	// end inline asm
	// begin inline asm
	{add.f16x2 %r762,%r759,%r13;
}
	// end inline asm
	// begin inline asm
	{mul.f16x2 %r765,%r12,%r762;
}
	// end inline asm
	// begin inline asm
	{add.f16x2 %r768,%r765,%r13;
}
	// end inline asm
	// begin inline asm
	{mul.f16x2 %r771,%r12,%r768;
}
	// end inline asm
	// begin inline asm
	{add.f16x2 %r774,%r771,%r13;
}
	// end inline asm
	// begin inline asm
	{mul.f16x2 %r777,%r12,%r774;
}
	// end inline asm
	// begin inline asm
	{add.f16x2 %r784,%r777,%r13;
}
	// end inline asm
	add.s32 	%r783, %r783, 128;
	setp.ne.s32 	%p2, %r783, 65536;
	@%p2 bra 	$L__BB0_2;
	st.global.u32 	[%rd1], %r784;
$L__BB0_4:
	ret;

}


// ===== COMPILED SASS (sm_100) =====

	.target	sm_100

	.elftype	@"ET_EXEC"


//--------------------- .note.nv.tkinfo           --------------------------
	.section	.note.nv.tkinfo,"",@"SHT_NOTE"
	.sectionflags	@"SHF_NOTE_NV_TKINFO"
	.tkinfo
        /*0018*/ 	.word	0x00000002
        /*0030*/ 	.string	""
        /*0030*/ 	.string	"ptxas"
        /*0030*/ 	.string	"Cuda compilation tools, release 13.0, V13.0.88"
        /*0030*/ 	.string	"Build cuda_13.0.r13.0/compiler.36424714_0"
        /*0030*/ 	.string	"-arch sm_100 -m 64 "



//--------------------- .note.nv.cuinfo           --------------------------
	.section	.note.nv.cuinfo,"",@"SHT_NOTE"
	.sectionflags	@"SHF_NOTE_NV_CUINFO"
        /*0018*/ 	.short	0x0002
        /*001a*/ 	.short	0x0064
        /*001c*/ 	.short	0x0082
	.zero		2


//--------------------- .nv.info                  --------------------------
	.section	.nv.info,"",@"SHT_CUDA_INFO"
	.align	4


	//----- nvinfo : EIATTR_REGCOUNT
	.align		4
        /*0000*/ 	.byte	0x04, 0x2f
        /*0002*/ 	.short	(.L_1 - .L_0)
	.align		4
.L_0:
        /*0004*/ 	.word	index@(_Z13Device_KernelP7__half2)
        /*0008*/ 	.word	0x00000008


	//----- nvinfo : EIATTR_FRAME_SIZE
	.align		4
.L_1:
        /*000c*/ 	.byte	0x04, 0x11
        /*000e*/ 	.short	(.L_3 - .L_2)
	.align		4
.L_2:
        /*0010*/ 	.word	index@(_Z13Device_KernelP7__half2)
        /*0014*/ 	.word	0x00000000


	//----- nvinfo : EIATTR_MIN_STACK_SIZE
	.align		4
.L_3:
        /*0018*/ 	.byte	0x04, 0x12
        /*001a*/ 	.short	(.L_5 - .L_4)
	.align		4
.L_4:
        /*001c*/ 	.word	index@(_Z13Device_KernelP7__half2)
        /*0020*/ 	.word	0x00000000
.L_5:


//--------------------- .nv.compat                --------------------------
	.section	.nv.compat,"",@"SHT_CUDA_COMPAT_INFO"
	.align	4
        /*0000*/ 	.byte	0x02, 0x09, 0x00, 0x00, 0x02, 0x02, 0x01, 0x00, 0x02, 0x05, 0x05, 0x00, 0x03, 0x07, 0x01, 0x01
        /*0010*/ 	.byte	0x02, 0x03, 0x00, 0x00, 0x02, 0x06, 0x01, 0x00, 0x04, 0x0b, 0x08, 0x00, 0x09, 0x00, 0x00, 0x00
        /*0020*/ 	.byte	0x00, 0x00, 0x00, 0x00


//--------------------- .nv.info._Z13Device_KernelP7__half2 --------------------------
	.section	.nv.info._Z13Device_KernelP7__half2,"",@"SHT_CUDA_INFO"
	.sectionflags	@""
	.align	4


	//----- nvinfo : EIATTR_CUDA_API_VERSION
	.align		4
        /*0000*/ 	.byte	0x04, 0x37
        /*0002*/ 	.short	(.L_7 - .L_6)
.L_6:
        /*0004*/ 	.word	0x00000082


	//----- nvinfo : EIATTR_KPARAM_INFO
	.align		4
.L_7:
        /*0008*/ 	.byte	0x04, 0x17
        /*000a*/ 	.short	(.L_9 - .L_8)
.L_8:
        /*000c*/ 	.word	0x00000000
        /*0010*/ 	.short	0x0000
        /*0012*/ 	.short	0x0000
        /*0014*/ 	.byte	0x00, 0xf5, 0x21, 0x00


	//----- nvinfo : EIATTR_SPARSE_MMA_MASK
	.align		4
.L_9:
        /*0018*/ 	.byte	0x03, 0x50
        /*001a*/ 	.short	0x0000


	//----- nvinfo : EIATTR_MAXREG_COUNT
	.align		4
        /*001c*/ 	.byte	0x03, 0x1b
        /*001e*/ 	.short	0x00ff


	//----- nvinfo : EIATTR_MERCURY_ISA_VERSION
	.align		4
        /*0020*/ 	.byte	0x03, 0x5f
        /*0022*/ 	.short	0x0101


	//----- nvinfo : EIATTR_VRC_CTA_INIT_COUNT
	.align		4
        /*0024*/ 	.byte	0x02, 0x4a
	.zero		1
	.zero		1


	//----- nvinfo : EIATTR_EXIT_INSTR_OFFSETS
	.align		4
        /*0028*/ 	.byte	0x04, 0x1c
        /*002a*/ 	.short	(.L_11 - .L_10)


	//   ....[0]....
.L_10:
        /*002c*/ 	.word	0x00000060


	//   ....[1]....
        /*0030*/ 	.word	0x00000910


	//----- nvinfo : EIATTR_CBANK_PARAM_SIZE
	.align		4
.L_11:
        /*0034*/ 	.byte	0x03, 0x19
        /*0036*/ 	.short	0x0008


	//----- nvinfo : EIATTR_PARAM_CBANK
	.align		4
        /*0038*/ 	.byte	0x04, 0x0a
        /*003a*/ 	.short	(.L_13 - .L_12)
	.align		4
.L_12:
        /*003c*/ 	.word	index@(.nv.constant0._Z13Device_KernelP7__half2)
        /*0040*/ 	.short	0x0380
        /*0042*/ 	.short	0x0008


	//----- nvinfo : EIATTR_SW_WAR
	.align		4
.L_13:
        /*0044*/ 	.byte	0x04, 0x36
        /*0046*/ 	.short	(.L_15 - .L_14)
.L_14:
        /*0048*/ 	.word	0x00000008
.L_15:


//--------------------- .nv.callgraph             --------------------------
	.section	.nv.callgraph,"",@"SHT_CUDA_CALLGRAPH"
	.align	4
	.sectionentsize	8
	.align		4
        /*0000*/ 	.word	0x00000000
	.align		4
        /*0004*/ 	.word	0xffffffff
	.align		4
        /*0008*/ 	.word	0x00000000
	.align		4
        /*000c*/ 	.word	0xfffffffe
	.align		4
        /*0010*/ 	.word	0x00000000
	.align		4
        /*0014*/ 	.word	0xfffffffd
	.align		4
        /*0018*/ 	.word	0x00000000
	.align		4
        /*001c*/ 	.word	0xfffffffc


//--------------------- .text._Z13Device_KernelP7__half2 --------------------------
	.section	.text._Z13Device_KernelP7__half2,"ax",@progbits
	.align	128
        .global         _Z13Device_KernelP7__half2
        .type           _Z13Device_KernelP7__half2,@function
        .size           _Z13Device_KernelP7__half2,(.L_x_2 - _Z13Device_KernelP7__half2)
        .other          _Z13Device_KernelP7__half2,@"STO_CUDA_ENTRY STV_DEFAULT"
_Z13Device_KernelP7__half2:
.text._Z13Device_KernelP7__half2:
[----:B------:R-:W-:Y:S01]  /*0000*/  LDC R1, c[0x0][0x37c] ;  /* 0x0000df00ff017b82 */ /* 0x000fe20000000800 */
[----:B------:R-:W0:Y:S07]  /*0010*/  S2R R5, SR_TID.X ;  /* 0x0000000000057919 */ /* 0x000e2e0000002100 */
[----:B------:R-:W0:Y:S08]  /*0020*/  S2UR UR4, SR_CTAID.X ;  /* 0x00000000000479c3 */ /* 0x000e300000002500 */
[----:B------:R-:W0:Y:S02]  /*0030*/  LDC R0, c[0x0][0x360] ;  /* 0x0000d800ff007b82 */ /* 0x000e240000000800 */
[----:B0-----:R-:W-:-:S05]  /*0040*/  IMAD R5, R0, UR4, R5 ;  /* 0x0000000400057c24 */ /* 0x001fca000f8e0205 */
[----:B------:R-:W-:-:S13]  /*0050*/  ISETP.GT.U32.AND P0, PT, R5, 0x7ffff, PT ;  /* 0x0007ffff0500780c */ /* 0x000fda0003f04070 */
[----:B------:R-:W-:Y:S05]  /*0060*/  @P0 EXIT ;  /* 0x000000000000094d */ /* 0x000fea0003800000 */
[----:B------:R-:W0:Y:S01]  /*0070*/  LDC.64 R2, c[0x0][0x380] ;  /* 0x0000e000ff027b82 */ /* 0x000e220000000a00 */
[----:B------:R-:W1:Y:S01]  /*0080*/  LDCU.64 UR6, c[0x0][0x358] ;  /* 0x00006b00ff0677ac */ /* 0x000e620008000a00 */
[----:B0-----:R-:W-:-:S05]  /*0090*/  IMAD.WIDE.U32 R2, R5, 0x4, R2 ;  /* 0x0000000405027825 */ /* 0x001fca00078e0002 */
[----:B-1----:R0:W5:Y:S01]  /*00a0*/  LDG.E R5, desc[UR6][R2.64] ;  /* 0x0000000602057981 */ /* 0x002162000c1e1900 */
[----:B------:R-:W-:-:S05]  /*00b0*/  UMOV UR4, URZ ;  /* 0x000000ff00047c82 */ /* 0x000fca0008000000 */
.L_x_0:
[----:B------:R-:W-:Y:S01]  /*00c0*/  HFMA2 R0, -RZ, RZ, 0, 0.5 ;  /* 0x00003800ff007431 */ /* 0x000fe200000001ff */
[----:B------:R-:W-:-:S04]  /*00d0*/  UIADD3 UR4, UPT, UPT, UR4, 0x80, URZ ;  /* 0x0000008004047890 */ /* 0x000fc8000fffe0ff */
[----:B------:R-:W-:Y:S01]  /*00e0*/  UISETP.NE.AND UP0, UPT, UR4, 0x10000, UPT ;  /* 0x000100000400788c */ /* 0x000fe2000bf05270 */
[----:B-----5:R-:W-:-:S04]  /*00f0*/  HFMA2 R5, R5, R0.H0_H0, 1.234375, 1.234375 ;  /* 0x3cf03cf005057431 */ /* 0x020fc80000040000 */
[----:B------:R-:W-:-:S04]  /*0100*/  HFMA2 R5, R5, R0.H0_H0, 1.234375, 1.234375 ;  /* 0x3cf03cf005057431 */ /* 0x000fc80000040000 */
        /* <DEDUP_REMOVED lines=125> */
[----:B------:R-:W-:Y:S01]  /*08e0*/  HFMA2 R5, R5, R0.H0_H0, 1.234375, 1.234375 ;  /* 0x3cf03cf005057431 */ /* 0x000fe20000040000 */
[----:B------:R-:W-:Y:S06]  /*08f0*/  BRA.U UP0, `(.L_x_0) ;  /* 0xfffffff500f07547 */ /* 0x000fec000b83ffff */
[----:B------:R-:W-:Y:S01]  /*0900*/  STG.E desc[UR6][R2.64], R5 ;  /* 0x0000000502007986 */ /* 0x000fe2000c101906 */
[----:B------:R-:W-:Y:S05]  /*0910*/  EXIT ;  /* 0x000000000000794d */ /* 0x000fea0003800000 */
.L_x_1:
[----:B------:R-:W-:-:S00]  /*0920*/  BRA `(.L_x_1) ;  /* 0xfffffffc00fc7947 */ /* 0x000fc0000383ffff */
[----:B------:R-:W-:-:S00]  /*0930*/  NOP ;  /* 0x0000000000007918 */ /* 0x000fc00000000000 */
        /* <DEDUP_REMOVED lines=12> */
.L_x_2:


//--------------------- .nv.shared.reserved.0     --------------------------
	.section	.nv.shared.reserved.0,"aw",@nobits
	.weak		__nv_reservedSMEM_offset_0_alias
	.size		__nv_reservedSMEM_offset_0_alias, 0, 64
	.other		__nv_reservedSMEM_offset_0_alias,@"STO_CUDA_RESERVED_SHARED STV_DEFAULT"
__nv_reservedSMEM_offset_0_alias:
	.zero		0
	.zero		64


//--------------------- .nv.constant0._Z13Device_KernelP7__half2 --------------------------
	.section	.nv.constant0._Z13Device_KernelP7__half2,"a",@progbits
	.sectionflags	@""
	.align	4
.nv.constant0._Z13Device_KernelP7__half2:
	.zero		904


//--------------------- SYMBOLS --------------------------

	.type		.nv.reservedSmem.offset0,@object
	.size		.nv.reservedSmem.offset0,0x4
